	.headerflags	@"EF_CUDA_TEXMODE_UNIFIED EF_CUDA_64BIT_ADDRESS EF_CUDA_ACCELERATORS EF_CUDA_SM90 EF_CUDA_VIRTUAL_SM(EF_CUDA_SM90)"
	.elftype	@"ET_EXEC"


//--------------------- .nv.info                  --------------------------
	.section	.nv.info,"",@"SHT_CUDA_INFO"
	.align	4


	//----- nvinfo : EIATTR_REGCOUNT
	.align		4
        /*0000*/ 	.byte	0x04, 0x2f
        /*0002*/ 	.short	(.L_3 - .L_2)
	.align		4
.L_2:
        /*0004*/ 	.word	index@(triton_poi_fused__native_batch_norm_legit_no_training_mul_sigmoid_25)
        /*0008*/ 	.word	0x0000001a


	//----- nvinfo : EIATTR_MIN_STACK_SIZE
	.align		4
.L_3:
        /*000c*/ 	.byte	0x04, 0x12
        /*000e*/ 	.short	(.L_5 - .L_4)
	.align		4
.L_4:
        /*0010*/ 	.word	index@(triton_poi_fused__native_batch_norm_legit_no_training_mul_sigmoid_25)
        /*0014*/ 	.word	0x00000000


	//----- nvinfo : EIATTR_FRAME_SIZE
	.align		4
.L_5:
        /*0018*/ 	.byte	0x04, 0x11
        /*001a*/ 	.short	(.L_7 - .L_6)
	.align		4
.L_6:
        /*001c*/ 	.word	index@(triton_poi_fused__native_batch_norm_legit_no_training_mul_sigmoid_25)
        /*0020*/ 	.word	0x00000000


	//----- nvinfo : EIATTR_MIN_STACK_SIZE
	.align		4
.L_7:
        /*0024*/ 	.byte	0x04, 0x12
        /*0026*/ 	.short	(.L_9 - .L_8)
	.align		4
.L_8:
        /*0028*/ 	.word	index@(triton_poi_fused__native_batch_norm_legit_no_training_mul_sigmoid_25)
        /*002c*/ 	.word	0x00000000
.L_9:


//--------------------- .nv.info.triton_poi_fused__native_batch_norm_legit_no_training_mul_sigmoid_25 --------------------------
	.section	.nv.info.triton_poi_fused__native_batch_norm_legit_no_training_mul_sigmoid_25,"",@"SHT_CUDA_INFO"
	.sectionflags	@""
	.align	4


	//----- nvinfo : EIATTR_CUDA_API_VERSION
	.align		4
        /*0000*/ 	.byte	0x04, 0x37
        /*0002*/ 	.short	(.L_11 - .L_10)
.L_10:
        /*0004*/ 	.word	0x0000007c


	//----- nvinfo : EIATTR_KPARAM_INFO
	.align		4
.L_11:
        /*0008*/ 	.byte	0x04, 0x17
        /*000a*/ 	.short	(.L_13 - .L_12)
.L_12:
        /*000c*/ 	.word	0x00000000
        /*0010*/ 	.short	0x0007
        /*0012*/ 	.short	0x0034
        /*0014*/ 	.byte	0x00, 0xf0, 0x11, 0x00


	//----- nvinfo : EIATTR_KPARAM_INFO
	.align		4
.L_13:
        /*0018*/ 	.byte	0x04, 0x17
        /*001a*/ 	.short	(.L_15 - .L_14)
.L_14:
        /*001c*/ 	.word	0x00000000
        /*0020*/ 	.short	0x0006
        /*0022*/ 	.short	0x0030
        /*0024*/ 	.byte	0x00, 0xf0, 0x11, 0x00


	//----- nvinfo : EIATTR_KPARAM_INFO
	.align		4
.L_15:
        /*0028*/ 	.byte	0x04, 0x17
        /*002a*/ 	.short	(.L_17 - .L_16)
.L_16:
        /*002c*/ 	.word	0x00000000
        /*0030*/ 	.short	0x0005
        /*0032*/ 	.short	0x0028
        /*0034*/ 	.byte	0x00, 0xf4, 0x21, 0x00


	//----- nvinfo : EIATTR_KPARAM_INFO
	.align		4
.L_17:
        /*0038*/ 	.byte	0x04, 0x17
        /*003a*/ 	.short	(.L_19 - .L_18)
.L_18:
        /*003c*/ 	.word	0x00000000
        /*0040*/ 	.short	0x0004
        /*0042*/ 	.short	0x0020
        /*0044*/ 	.byte	0x00, 0xf4, 0x21, 0x00


	//----- nvinfo : EIATTR_KPARAM_INFO
	.align		4
.L_19:
        /*0048*/ 	.byte	0x04, 0x17
        /*004a*/ 	.short	(.L_21 - .L_20)
.L_20:
        /*004c*/ 	.word	0x00000000
        /*0050*/ 	.short	0x0003
        /*0052*/ 	.short	0x0018
        /*0054*/ 	.byte	0x00, 0xf4, 0x21, 0x00


	//----- nvinfo : EIATTR_KPARAM_INFO
	.align		4
.L_21:
        /*0058*/ 	.byte	0x04, 0x17
        /*005a*/ 	.short	(.L_23 - .L_22)
.L_22:
        /*005c*/ 	.word	0x00000000
        /*0060*/ 	.short	0x0002
        /*0062*/ 	.short	0x0010
        /*0064*/ 	.byte	0x00, 0xf4, 0x21, 0x00


	//----- nvinfo : EIATTR_KPARAM_INFO
	.align		4
.L_23:
        /*0068*/ 	.byte	0x04, 0x17
        /*006a*/ 	.short	(.L_25 - .L_24)
.L_24:
        /*006c*/ 	.word	0x00000000
        /*0070*/ 	.short	0x0001
        /*0072*/ 	.short	0x0008
        /*0074*/ 	.byte	0x00, 0xf4, 0x21, 0x00


	//----- nvinfo : EIATTR_KPARAM_INFO
	.align		4
.L_25:
        /*0078*/ 	.byte	0x04, 0x17
        /*007a*/ 	.short	(.L_27 - .L_26)
.L_26:
        /*007c*/ 	.word	0x00000000
        /*0080*/ 	.short	0x0000
        /*0082*/ 	.short	0x0000
        /*0084*/ 	.byte	0x00, 0xf4, 0x21, 0x00


	//----- nvinfo : EIATTR_SPARSE_MMA_MASK
	.align		4
.L_27:
        /*0088*/ 	.byte	0x03, 0x50
        /*008a*/ 	.short	0x0000


	//----- nvinfo : EIATTR_MAXREG_COUNT
	.align		4
        /*008c*/ 	.byte	0x03, 0x1b
        /*008e*/ 	.short	0x00ff


	//----- nvinfo : EIATTR_EXIT_INSTR_OFFSETS
	.align		4
        /*0090*/ 	.byte	0x04, 0x1c
        /*0092*/ 	.short	(.L_29 - .L_28)


	//   ....[0]....
.L_28:
        /*0094*/ 	.word	0x00000700


	//   ....[1]....
        /*0098*/ 	.word	0x000007d0


	//----- nvinfo : EIATTR_REQNTID
	.align		4
.L_29:
        /*009c*/ 	.byte	0x04, 0x10
        /*009e*/ 	.short	(.L_31 - .L_30)
.L_30:
        /*00a0*/ 	.word	0x00000080
        /*00a4*/ 	.word	0x00000001
        /*00a8*/ 	.word	0x00000001


	//----- nvinfo : EIATTR_CBANK_PARAM_SIZE
	.align		4
.L_31:
        /*00ac*/ 	.byte	0x03, 0x19
        /*00ae*/ 	.short	0x0038


	//----- nvinfo : EIATTR_PARAM_CBANK
	.align		4
        /*00b0*/ 	.byte	0x04, 0x0a
        /*00b2*/ 	.short	(.L_33 - .L_32)
	.align		4
.L_32:
        /*00b4*/ 	.word	index@(.nv.constant0.triton_poi_fused__native_batch_norm_legit_no_training_mul_sigmoid_25)
        /*00b8*/ 	.short	0x0210
        /*00ba*/ 	.short	0x0038


	//----- nvinfo : EIATTR_SW_WAR
	.align		4
.L_33:
        /*00bc*/ 	.byte	0x04, 0x36
        /*00be*/ 	.short	(.L_35 - .L_34)
.L_34:
        /*00c0*/ 	.word	0x00000008
.L_35:


//--------------------- .nv.callgraph             --------------------------
	.section	.nv.callgraph,"",@"SHT_CUDA_CALLGRAPH"
	.align	4
	.sectionentsize	8
	.align		4
        /*0000*/ 	.word	0x00000000
	.align		4
        /*0004*/ 	.word	0xffffffff
	.align		4
        /*0008*/ 	.word	0x00000000
	.align		4
        /*000c*/ 	.word	0xfffffffe
	.align		4
        /*0010*/ 	.word	0x00000000
	.align		4
        /*0014*/ 	.word	0xfffffffd
	.align		4
        /*0018*/ 	.word	0x00000000
	.align		4
        /*001c*/ 	.word	0xfffffffc


//--------------------- .nv.constant4             --------------------------
	.section	.nv.constant4,"a",@progbits
	.align	8
	.align		8
.nv.constant4:
        /*0000*/ 	.dword	_$_str
	.align		8
        /*0008*/ 	.dword	_$_str_$_2


//--------------------- .text.triton_poi_fused__native_batch_norm_legit_no_training_mul_sigmoid_25 --------------------------
	.section	.text.triton_poi_fused__native_batch_norm_legit_no_training_mul_sigmoid_25,"ax",@progbits
	.sectionflags	@"SHF_BARRIERS=1"
	.align	128
        .global         triton_poi_fused__native_batch_norm_legit_no_training_mul_sigmoid_25
        .type           triton_poi_fused__native_batch_norm_legit_no_training_mul_sigmoid_25,@function
        .size           triton_poi_fused__native_batch_norm_legit_no_training_mul_sigmoid_25,(.L_x_1 - triton_poi_fused__native_batch_norm_legit_no_training_mul_sigmoid_25)
        .other          triton_poi_fused__native_batch_norm_legit_no_training_mul_sigmoid_25,@"STO_CUDA_ENTRY STV_DEFAULT"
triton_poi_fused__native_batch_norm_legit_no_training_mul_sigmoid_25:
.text.triton_poi_fused__native_batch_norm_legit_no_training_mul_sigmoid_25:
[----:B------:R-:W0:Y:S01]  /*0000*/  LDC R1, c[0x0][0x28] ;  /* 0x00000a00ff017b82 */ /* 0x000e220000000800 */
[----:B------:R-:W1:Y:S07]  /*0010*/  S2R R10, SR_TID.X ;  /* 0x00000000000a7919 */ /* 0x000e6e0000002100 */
[----:B------:R-:W2:Y:S01]  /*0020*/  S2UR UR4, SR_CTAID.X ;  /* 0x00000000000479c3 */ /* 0x000ea20000002500 */
[----:B------:R-:W-:Y:S01]  /*0030*/  CS2R R6, SRZ ;  /* 0x0000000000067805 */ /* 0x000fe2000001ff00 */
[----:B------:R-:W-:Y:S01]  /*0040*/  ULDC.64 UR8, c[0x0][0x208] ;  /* 0x0000820000087ab9 */ /* 0x000fe20000000a00 */
[----:B------:R-:W3:Y:S05]  /*0050*/  S2R R0, SR_CTAID.Y ;  /* 0x0000000000007919 */ /* 0x000eea0000002600 */
[----:B------:R-:W4:Y:S08]  /*0060*/  LDC.64 R2, c[0x0][0x220] ;  /* 0x00008800ff027b82 */ /* 0x000f300000000a00 */
[----:B------:R-:W5:Y:S01]  /*0070*/  LDC.64 R14, c[0x0][0x210] ;  /* 0x00008400ff0e7b82 */ /* 0x000f620000000a00 */
[----:B--2---:R-:W-:-:S07]  /*0080*/  USHF.L.U32 UR4, UR4, 0x2, URZ ;  /* 0x0000000204047899 */ /* 0x004fce000800063f */
[----:B------:R-:W2:Y:S01]  /*0090*/  LDC.64 R18, c[0x0][0x218] ;  /* 0x00008600ff127b82 */ /* 0x000ea20000000a00 */
[----:B-1----:R-:W-:-:S07]  /*00a0*/  LOP3.LUT R8, R10, 0x1, RZ, 0xc0, !PT ;  /* 0x000000010a087812 */ /* 0x002fce00078ec0ff */
[----:B------:R-:W1:Y:S01]  /*00b0*/  LDC.64 R16, c[0x0][0x230] ;  /* 0x00008c00ff107b82 */ /* 0x000e620000000a00 */
[----:B------:R-:W-:-:S04]  /*00c0*/  LEA R11, R8, UR4, 0x1 ;  /* 0x00000004080b7c11 */ /* 0x000fc8000f8e08ff */
[C---:B------:R-:W-:Y:S01]  /*00d0*/  ISETP.GE.AND P1, PT, R11.reuse, 0x20, PT ;  /* 0x000000200b00780c */ /* 0x040fe20003f26270 */
[----:B----4-:R-:W-:Y:S02]  /*00e0*/  IMAD.WIDE R2, R11, 0x4, R2 ;  /* 0x000000040b027825 */ /* 0x010fe400078e0202 */
[----:B------:R-:W4:Y:S10]  /*00f0*/  LDC.64 R12, c[0x0][0x228] ;  /* 0x00008a00ff0c7b82 */ /* 0x000f340000000a00 */
[----:B------:R1:W5:Y:S01]  /*0100*/  @!P1 LDG.E.EL.64 R6, desc[UR8][R2.64] ;  /* 0x0000000802069981 */ /* 0x000362000c2e1b00 */
[----:B------:R-:W-:Y:S01]  /*0110*/  SHF.R.U32.HI R9, RZ, 0x1, R10 ;  /* 0x00000001ff097819 */ /* 0x000fe2000001160a */
[----:B---3--:R-:W-:-:S02]  /*0120*/  IMAD.SHL.U32 R0, R0, 0x40, RZ ;  /* 0x0000004000007824 */ /* 0x008fc400078e00ff */
[----:B--2---:R-:W-:Y:S01]  /*0130*/  IMAD.WIDE R20, R11, 0x4, R18 ;  /* 0x000000040b147825 */ /* 0x004fe200078e0212 */
[----:B------:R-:W-:-:S03]  /*0140*/  SGXT.U32 R9, R9, 0x6 ;  /* 0x000000060909781a */ /* 0x000fc60000000000 */
[C---:B-1----:R-:W-:Y:S01]  /*0150*/  IMAD.WIDE R22, R11.reuse, 0x4, R16 ;  /* 0x000000040b167825 */ /* 0x042fe200078e0210 */
[----:B------:R-:W-:Y:S02]  /*0160*/  LOP3.LUT R4, R0, R9, RZ, 0xfc, !PT ;  /* 0x0000000900047212 */ /* 0x000fe400078efcff */
[----:B0-----:R-:W-:Y:S02]  /*0170*/  CS2R R2, SRZ ;  /* 0x0000000000027805 */ /* 0x001fe4000001ff00 */
[C---:B------:R-:W-:Y:S01]  /*0180*/  ISETP.LT.AND P0, PT, R4.reuse, 0x40, !P1 ;  /* 0x000000400400780c */ /* 0x040fe20004f01270 */
[----:B------:R-:W-:Y:S02]  /*0190*/  IMAD R5, R4, 0x20, R11 ;  /* 0x0000002004057824 */ /* 0x000fe400078e020b */
[----:B----4-:R-:W-:-:S04]  /*01a0*/  IMAD.WIDE R12, R11, 0x4, R12 ;  /* 0x000000040b0c7825 */ /* 0x010fc800078e020c */
[----:B-----5:R-:W-:Y:S01]  /*01b0*/  IMAD.WIDE R14, R5, 0x4, R14 ;  /* 0x00000004050e7825 */ /* 0x020fe200078e020e */
[----:B------:R-:W-:-:S05]  /*01c0*/  CS2R R4, SRZ ;  /* 0x0000000000047805 */ /* 0x000fca000001ff00 */
[----:B------:R-:W2:Y:S04]  /*01d0*/  @P0 LDG.E.EL.64 R2, desc[UR8][R14.64] ;  /* 0x000000080e020981 */ /* 0x000ea8000c2e1b00 */
[----:B------:R0:W2:Y:S01]  /*01e0*/  @!P1 LDG.E.EL.64 R4, desc[UR8][R20.64] ;  /* 0x0000000814049981 */ /* 0x0000a2000c2e1b00 */
[----:B------:R-:W-:Y:S02]  /*01f0*/  CS2R R18, SRZ ;  /* 0x0000000000127805 */ /* 0x000fe4000001ff00 */
[----:B------:R-:W-:-:S04]  /*0200*/  CS2R R16, SRZ ;  /* 0x0000000000107805 */ /* 0x000fc8000001ff00 */
[----:B------:R1:W3:Y:S04]  /*0210*/  @!P1 LDG.E.EL.64 R18, desc[UR8][R12.64] ;  /* 0x000000080c129981 */ /* 0x0002e8000c2e1b00 */
[----:B------:R-:W3:Y:S01]  /*0220*/  @!P1 LDG.E.EL.64 R16, desc[UR8][R22.64] ;  /* 0x0000000816109981 */ /* 0x000ee2000c2e1b00 */
[----:B------:R-:W4:Y:S01]  /*0230*/  S2UR UR6, SR_CgaCtaId ;  /* 0x00000000000679c3 */ /* 0x000f220000008800 */
[----:B------:R-:W-:Y:S02]  /*0240*/  UMOV UR5, 0x400 ;  /* 0x0000040000057882 */ /* 0x000fe40000000000 */
[----:B----4-:R-:W-:Y:S01]  /*0250*/  UPRMT UR5, UR6, 0x654, UR5 ;  /* 0x0000065406057896 */ /* 0x010fe20008000005 */
[----:B------:R-:W-:Y:S01]  /*0260*/  FADD R6, R6, 0.0010000000474974513054 ;  /* 0x3a83126f06067421 */ /* 0x000fe20000000000 */
[----:B------:R-:W-:-:S03]  /*0270*/  FADD R7, R7, 0.0010000000474974513054 ;  /* 0x3a83126f07077421 */ /* 0x000fc60000000000 */
[----:B------:R-:W4:Y:S08]  /*0280*/  MUFU.SQRT R11, R6 ;  /* 0x00000006000b7308 */ /* 0x000f300000002000 */
[----:B0-----:R-:W0:Y:S01]  /*0290*/  MUFU.SQRT R20, R7 ;  /* 0x0000000700147308 */ /* 0x001e220000002000 */
[C---:B----4-:R-:W-:Y:S02]  /*02a0*/  FSETP.GT.AND P0, PT, R11.reuse, 8.50705917302346158658e+37, PT ;  /* 0x7e8000000b00780b */ /* 0x050fe40003f04000 */
[----:B------:R-:W-:-:S02]  /*02b0*/  FSETP.GEU.AND P2, PT, R11, 1.175494350822287508e-38, PT ;  /* 0x008000000b00780b */ /* 0x000fc40003f4e000 */
[C---:B0-----:R-:W-:Y:S02]  /*02c0*/  FSETP.GT.AND P1, PT, R20.reuse, 8.50705917302346158658e+37, PT ;  /* 0x7e8000001400780b */ /* 0x041fe40003f24000 */
[----:B------:R-:W-:-:S07]  /*02d0*/  FSETP.GEU.AND P3, PT, R20, 1.175494350822287508e-38, PT ;  /* 0x008000001400780b */ /* 0x000fce0003f6e000 */
[----:B------:R-:W-:Y:S01]  /*02e0*/  @P0 FMUL R11, R11, 0.25 ;  /* 0x3e8000000b0b0820 */ /* 0x000fe20000400000 */
[----:B------:R-:W-:-:S03]  /*02f0*/  HFMA2.MMA R6, -RZ, RZ, 1.625, 0 ;  /* 0x3e800000ff067435 */ /* 0x000fc600000001ff */
[----:B------:R-:W-:Y:S01]  /*0300*/  @!P2 FMUL R11, R11, 16777216 ;  /* 0x4b8000000b0ba820 */ /* 0x000fe20000400000 */
[----:B------:R-:W-:-:S05]  /*0310*/  @P1 FMUL R20, R20, 0.25 ;  /* 0x3e80000014141820 */ /* 0x000fca0000400000 */
[----:B------:R-:W0:Y:S01]  /*0320*/  MUFU.RCP R11, R11 ;  /* 0x0000000b000b7308 */ /* 0x000e220000001000 */
[----:B------:R-:W-:Y:S01]  /*0330*/  @!P3 FMUL R20, R20, 16777216 ;  /* 0x4b8000001414b820 */ /* 0x000fe20000400000 */
[----:B-1----:R-:W-:-:S06]  /*0340*/  FSEL R12, R6, 1, P0 ;  /* 0x3f800000060c7808 */ /* 0x002fcc0000000000 */
[----:B------:R-:W1:Y:S01]  /*0350*/  MUFU.RCP R20, R20 ;  /* 0x0000001400147308 */ /* 0x000e620000001000 */
[----:B------:R-:W-:Y:S01]  /*0360*/  @!P2 FMUL R12, R12, 16777216 ;  /* 0x4b8000000c0ca820 */ /* 0x000fe20000400000 */
[----:B------:R-:W-:Y:S01]  /*0370*/  FSEL R13, R6, 1, P1 ;  /* 0x3f800000060d7808 */ /* 0x000fe20000800000 */
[----:B--2---:R-:W-:Y:S02]  /*0380*/  FADD R2, -R4, R2 ;  /* 0x0000000204027221 */ /* 0x004fe40000000100 */
[----:B0-----:R-:W-:Y:S02]  /*0390*/  FMUL R7, R11, R12 ;  /* 0x0000000c0b077220 */ /* 0x001fe40000400000 */
[----:B------:R-:W-:Y:S01]  /*03a0*/  @!P3 FMUL R13, R13, 16777216 ;  /* 0x4b8000000d0db820 */ /* 0x000fe20000400000 */
[----:B------:R-:W-:Y:S01]  /*03b0*/  FADD R3, -R5, R3 ;  /* 0x0000000305037221 */ /* 0x000fe20000000100 */
[----:B------:R-:W-:Y:S02]  /*03c0*/  FMUL R7, R2, R7 ;  /* 0x0000000702077220 */ /* 0x000fe40000400000 */
[----:B-1----:R-:W-:-:S02]  /*03d0*/  FMUL R2, R20, R13 ;  /* 0x0000000d14027220 */ /* 0x002fc40000400000 */
[----:B---3--:R-:W-:Y:S02]  /*03e0*/  FFMA R16, R7, R18, R16 ;  /* 0x0000001207107223 */ /* 0x008fe40000000010 */
[----:B------:R-:W-:Y:S02]  /*03f0*/  FMUL R2, R3, R2 ;  /* 0x0000000203027220 */ /* 0x000fe40000400000 */
[----:B------:R-:W-:Y:S02]  /*0400*/  FADD R3, RZ, -R16 ;  /* 0x80000010ff037221 */ /* 0x000fe40000000000 */
[----:B------:R-:W-:Y:S02]  /*0410*/  FFMA R17, R2, R19, R17 ;  /* 0x0000001302117223 */ /* 0x000fe40000000011 */
[----:B------:R-:W-:Y:S02]  /*0420*/  FMUL R3, R3, 1.4426950216293334961 ;  /* 0x3fb8aa3b03037820 */ /* 0x000fe40000400000 */
[----:B------:R-:W-:-:S04]  /*0430*/  FADD R2, RZ, -R17 ;  /* 0x80000011ff027221 */ /* 0x000fc80000000000 */
[----:B------:R-:W-:Y:S01]  /*0440*/  FMUL R4, R2, 1.4426950216293334961 ;  /* 0x3fb8aa3b02047820 */ /* 0x000fe20000400000 */
[----:B------:R-:W-:-:S04]  /*0450*/  FSETP.GEU.AND P0, PT, R3, -126, PT ;  /* 0xc2fc00000300780b */ /* 0x000fc80003f0e000 */
[----:B------:R-:W-:-:S09]  /*0460*/  FSETP.GEU.AND P1, PT, R4, -126, PT ;  /* 0xc2fc00000400780b */ /* 0x000fd20003f2e000 */
[----:B------:R-:W-:-:S04]  /*0470*/  @!P0 FMUL R3, R3, 0.5 ;  /* 0x3f00000003038820 */ /* 0x000fc80000400000 */
[----:B------:R-:W-:Y:S01]  /*0480*/  @!P1 FMUL R4, R4, 0.5 ;  /* 0x3f00000004049820 */ /* 0x000fe20000400000 */
[----:B------:R-:W0:Y:S08]  /*0490*/  MUFU.EX2 R2, R3 ;  /* 0x0000000300027308 */ /* 0x000e300000000800 */
[----:B------:R-:W1:Y:S01]  /*04a0*/  MUFU.EX2 R5, R4 ;  /* 0x0000000400057308 */ /* 0x000e620000000800 */
[----:B0-----:R-:W-:-:S04]  /*04b0*/  @!P0 FMUL R2, R2, R2 ;  /* 0x0000000202028220 */ /* 0x001fc80000400000 */
[----:B------:R-:W-:Y:S01]  /*04c0*/  FADD R7, R2, 1 ;  /* 0x3f80000002077421 */ /* 0x000fe20000000000 */
[----:B-1----:R-:W-:-:S04]  /*04d0*/  @!P1 FMUL R5, R5, R5 ;  /* 0x0000000505059220 */ /* 0x002fc80000400000 */
[----:B------:R-:W-:Y:S01]  /*04e0*/  FADD R5, R5, 1 ;  /* 0x3f80000005057421 */ /* 0x000fe20000000000 */
[----:B------:R-:W-:-:S04]  /*04f0*/  FSETP.GT.AND P0, PT, R7, 8.50705917302346158658e+37, PT ;  /* 0x7e8000000700780b */ /* 0x000fc80003f04000 */
[----:B------:R-:W-:-:S09]  /*0500*/  FSETP.GT.AND P1, PT, R5, 8.50705917302346158658e+37, PT ;  /* 0x7e8000000500780b */ /* 0x000fd20003f24000 */
[----:B------:R-:W-:-:S04]  /*0510*/  @P0 FMUL R7, R7, 0.25 ;  /* 0x3e80000007070820 */ /* 0x000fc80000400000 */
[----:B------:R-:W-:Y:S02]  /*0520*/  @P1 FMUL R5, R5, 0.25 ;  /* 0x3e80000005051820 */ /* 0x000fe40000400000 */
[----:B------:R-:W0:Y:S08]  /*0530*/  MUFU.RCP R7, R7 ;  /* 0x0000000700077308 */ /* 0x000e300000001000 */
[----:B------:R-:W1:Y:S01]  /*0540*/  MUFU.RCP R5, R5 ;  /* 0x0000000500057308 */ /* 0x000e620000001000 */
[----:B------:R-:W-:-:S02]  /*0550*/  SHF.L.U32 R4, R8, 0x7, RZ ;  /* 0x0000000708047819 */ /* 0x000fc400000006ff */
[----:B------:R-:W-:Y:S02]  /*0560*/  LEA R12, R8, UR5, 0x4 ;  /* 0x00000005080c7c11 */ /* 0x000fe4000f8e20ff */
[C---:B------:R-:W-:Y:S02]  /*0570*/  FSEL R8, R6.reuse, 1, P0 ;  /* 0x3f80000006087808 */ /* 0x040fe40000000000 */
[----:B------:R-:W-:Y:S02]  /*0580*/  FSEL R6, R6, 1, P1 ;  /* 0x3f80000006067808 */ /* 0x000fe40000800000 */
[C---:B------:R-:W-:Y:S01]  /*0590*/  LOP3.LUT R9, R4.reuse, R9, RZ, 0xfc, !PT ;  /* 0x0000000904097212 */ /* 0x040fe200078efcff */
[----:B0-----:R-:W-:Y:S01]  /*05a0*/  FMUL R7, R7, R8 ;  /* 0x0000000807077220 */ /* 0x001fe20000400000 */
[----:B------:R-:W-:Y:S01]  /*05b0*/  LEA.HI R4, R4, UR5, RZ, 0x1d ;  /* 0x0000000504047c11 */ /* 0x000fe2000f8fe8ff */
[----:B-1----:R-:W-:Y:S02]  /*05c0*/  FMUL R6, R5, R6 ;  /* 0x0000000605067220 */ /* 0x002fe40000400000 */
[----:B------:R-:W-:-:S02]  /*05d0*/  IMAD R12, R9, 0x4, R12 ;  /* 0x00000004090c7824 */ /* 0x000fc400078e020c */
[----:B------:R-:W-:Y:S01]  /*05e0*/  FMUL R7, R16, R7 ;  /* 0x0000000710077220 */ /* 0x000fe20000400000 */
[----:B------:R-:W-:Y:S01]  /*05f0*/  LEA R9, R9, R4, 0x2 ;  /* 0x0000000409097211 */ /* 0x000fe200078e10ff */
[----:B------:R-:W-:Y:S01]  /*0600*/  FMUL R6, R17, R6 ;  /* 0x0000000611067220 */ /* 0x000fe20000400000 */
[----:B------:R-:W-:Y:S02]  /*0610*/  SHF.R.U32.HI R2, RZ, 0x5, R10 ;  /* 0x00000005ff027819 */ /* 0x000fe4000001160a */
[----:B------:R0:W-:Y:S02]  /*0620*/  STS [R12], R7 ;  /* 0x000000070c007388 */ /* 0x0001e40000000800 */
[----:B------:R-:W-:Y:S02]  /*0630*/  SGXT.U32 R2, R2, 0x2 ;  /* 0x000000020202781a */ /* 0x000fe40000000000 */
[----:B------:R0:W-:Y:S01]  /*0640*/  STS [R9+0x108], R6 ;  /* 0x0001080609007388 */ /* 0x0001e20000000800 */
[----:B------:R-:W-:Y:S01]  /*0650*/  IMAD.SHL.U32 R3, R10, 0x2, RZ ;  /* 0x000000020a037824 */ /* 0x000fe200078e00ff */
[----:B------:R-:W-:-:S04]  /*0660*/  LOP3.LUT R4, R2, UR4, RZ, 0xfc, !PT ;  /* 0x0000000402047c12 */ /* 0x000fc8000f8efcff */
[----:B------:R-:W-:Y:S01]  /*0670*/  LOP3.LUT R0, R0, 0x3e, R3, 0xf8, !PT ;  /* 0x0000003e00007812 */ /* 0x000fe200078ef803 */
[----:B------:R-:W-:Y:S01]  /*0680*/  BAR.SYNC.DEFER_BLOCKING 0x0 ;  /* 0x0000000000007b1d */ /* 0x000fe20000010000 */
[----:B------:R-:W-:Y:S02]  /*0690*/  ISETP.GE.AND P0, PT, R4, 0x20, PT ;  /* 0x000000200400780c */ /* 0x000fe40003f06270 */
[----:B------:R-:W-:Y:S02]  /*06a0*/  SHF.R.U32.HI R2, RZ, 0x2, R10 ;  /* 0x00000002ff027819 */ /* 0x000fe4000001160a */
[----:B------:R-:W-:Y:S01]  /*06b0*/  ISETP.LT.AND P0, PT, R0, 0x40, !P0 ;  /* 0x000000400000780c */ /* 0x000fe20004701270 */
[----:B------:R-:W-:Y:S01]  /*06c0*/  IMAD.SHL.U32 R10, R10, 0x8, RZ ;  /* 0x000000080a0a7824 */ /* 0x000fe200078e00ff */
[----:B------:R-:W-:-:S04]  /*06d0*/  LOP3.LUT R2, R2, 0x18, RZ, 0xc0, !PT ;  /* 0x0000001802027812 */ /* 0x000fc800078ec0ff */
[----:B------:R-:W-:-:S04]  /*06e0*/  LOP3.LUT R3, R10, 0x3f8, RZ, 0xc0, !PT ;  /* 0x000003f80a037812 */ /* 0x000fc800078ec0ff */
[----:B------:R-:W-:-:S03]  /*06f0*/  IADD3 R8, R3, UR5, R2 ;  /* 0x0000000503087c10 */ /* 0x000fc6000fffe002 */
[----:B0-----:R-:W-:Y:S05]  /*0700*/  @!P0 EXIT ;  /* 0x000000000000894d */ /* 0x001fea0003800000 */
[----:B------:R-:W0:Y:S01]  /*0710*/  LDS.64 R8, [R8] ;  /* 0x0000000008087984 */ /* 0x000e220000000a00 */
[----:B------:R-:W-:Y:S01]  /*0720*/  SHF.R.S32.HI R5, RZ, 0x1f, R0 ;  /* 0x0000001fff057819 */ /* 0x000fe20000011400 */
[----:B------:R-:W1:Y:S03]  /*0730*/  LDC.64 R2, c[0x0][0x238] ;  /* 0x00008e00ff027b82 */ /* 0x000e660000000a00 */
[----:B------:R-:W-:-:S04]  /*0740*/  LEA.HI R5, R5, R0, RZ, 0x4 ;  /* 0x0000000005057211 */ /* 0x000fc800078f20ff */
[C---:B------:R-:W-:Y:S01]  /*0750*/  LOP3.LUT R7, R5.reuse, 0xfffffff0, RZ, 0xc0, !PT ;  /* 0xfffffff005077812 */ /* 0x040fe200078ec0ff */
[----:B------:R-:W-:-:S03]  /*0760*/  IMAD.SHL.U32 R5, R5, 0x20, RZ ;  /* 0x0000002005057824 */ /* 0x000fc600078e00ff */
[----:B------:R-:W-:Y:S02]  /*0770*/  IADD3 R7, R0, -R7, RZ ;  /* 0x8000000700077210 */ /* 0x000fe40007ffe0ff */
[----:B------:R-:W-:Y:S02]  /*0780*/  LOP3.LUT R0, R5, 0xfffffe00, RZ, 0xc0, !PT ;  /* 0xfffffe0005007812 */ /* 0x000fe400078ec0ff */
[----:B------:R-:W-:-:S05]  /*0790*/  LEA R7, R4, R7, 0x4 ;  /* 0x0000000704077211 */ /* 0x000fca00078e20ff */
[----:B------:R-:W-:-:S04]  /*07a0*/  IMAD.IADD R7, R7, 0x1, R0 ;  /* 0x0000000107077824 */ /* 0x000fc800078e0200 */
[----:B-1----:R-:W-:-:S05]  /*07b0*/  IMAD.WIDE R2, R7, 0x4, R2 ;  /* 0x0000000407027825 */ /* 0x002fca00078e0202 */
[----:B0-----:R-:W-:Y:S01]  /*07c0*/  STG.E.64 desc[UR8][R2.64], R8 ;  /* 0x0000000802007986 */ /* 0x001fe2000c101b08 */
[----:B------:R-:W-:Y:S05]  /*07d0*/  EXIT ;  /* 0x000000000000794d */ /* 0x000fea0003800000 */
.L_x_0:
[----:B------:R-:W-:-:S00]  /*07e0*/  BRA `(.L_x_0) ;  /* 0xfffffffc00fc7947 */ /* 0x000fc0000383ffff */
[----:B------:R-:W-:-:S00]  /*07f0*/  NOP ;  /* 0x0000000000007918 */ /* 0x000fc00000000000 */
        /* <DEDUP_REMOVED lines=8> */
.L_x_1:


//--------------------- .nv.global.init           --------------------------
	.section	.nv.global.init,"aw",@progbits
.nv.global.init:
	.type		_$_str,@object
	.size		_$_str,(_$_str_$_2 - _$_str)
_$_str:
        /*0000*/ 	.byte	0x5f, 0x5f, 0x43, 0x55, 0x44, 0x41, 0x5f, 0x46, 0x54, 0x5a, 0x00
	.type		_$_str_$_2,@object
	.size		_$_str_$_2,(.L_1 - _$_str_$_2)
_$_str_$_2:
        /*000b*/ 	.byte	0x5f, 0x5f, 0x43, 0x55, 0x44, 0x41, 0x5f, 0x50, 0x52, 0x45, 0x43, 0x5f, 0x53, 0x51, 0x52, 0x54
        /*001b*/ 	.byte	0x00
.L_1:


//--------------------- .nv.shared.triton_poi_fused__native_batch_norm_legit_no_training_mul_sigmoid_25 --------------------------
	.section	.nv.shared.triton_poi_fused__native_batch_norm_legit_no_training_mul_sigmoid_25,"aw",@nobits
	.sectionflags	@""
	.align	16
	.zero		1024


//--------------------- .nv.constant0.triton_poi_fused__native_batch_norm_legit_no_training_mul_sigmoid_25 --------------------------
	.section	.nv.constant0.triton_poi_fused__native_batch_norm_legit_no_training_mul_sigmoid_25,"a",@progbits
	.sectionflags	@""
	.align	4
.nv.constant0.triton_poi_fused__native_batch_norm_legit_no_training_mul_sigmoid_25:
	.zero		584
